//
// Generated by NVIDIA NVVM Compiler
//
// Compiler Build ID: CL-36424714
// Cuda compilation tools, release 13.0, V13.0.88
// Based on NVVM 20.0.0
//

.version 9.0
.target sm_100
.address_size 64

	// .globl	_Z9histogramPcPii
// _ZZ9histogramPcPiiE8s_result has been demoted

.visible .entry _Z9histogramPcPii(
	.param .u64 .ptr .align 1 _Z9histogramPcPii_param_0,
	.param .u64 .ptr .align 1 _Z9histogramPcPii_param_1,
	.param .u32 _Z9histogramPcPii_param_2
)
{
	.reg .pred 	%p<5>;
	.reg .b16 	%rs<6>;
	.reg .b32 	%r<21>;
	.reg .b64 	%rd<9>;
	// demoted variable
	.shared .align 4 .b8 _ZZ9histogramPcPiiE8s_result[28];
	ld.param.u64 	%rd2, [_Z9histogramPcPii_param_0];
	ld.param.u64 	%rd3, [_Z9histogramPcPii_param_1];
	ld.param.u32 	%r8, [_Z9histogramPcPii_param_2];
	mov.u32 	%r9, %ctaid.x;
	mov.u32 	%r1, %ntid.x;
	mov.u32 	%r2, %tid.x;
	mad.lo.s32 	%r20, %r9, %r1, %r2;
	setp.gt.u32 	%p1, %r2, 6;
	shl.b32 	%r10, %r2, 2;
	mov.u32 	%r11, _ZZ9histogramPcPiiE8s_result;
	add.s32 	%r4, %r11, %r10;
	@%p1 bra 	$L__BB0_2;
	mov.b32 	%r12, 0;
	st.shared.u32 	[%r4], %r12;
$L__BB0_2:
	bar.sync 	0;
	setp.ge.s32 	%p2, %r20, %r8;
	@%p2 bra 	$L__BB0_5;
	mov.u32 	%r13, %nctaid.x;
	mul.lo.s32 	%r5, %r13, %r1;
	cvta.to.global.u64 	%rd1, %rd2;
$L__BB0_4:
	cvt.s64.s32 	%rd4, %r20;
	add.s64 	%rd5, %rd1, %rd4;
	ld.global.s8 	%rs1, [%rd5];
	add.s16 	%rs2, %rs1, -97;
	shr.u16 	%rs3, %rs2, 14;
	add.s16 	%rs4, %rs2, %rs3;
	shr.s16 	%rs5, %rs4, 2;
	mul.wide.s16 	%r14, %rs5, 4;
	add.s32 	%r16, %r11, %r14;
	atom.shared.add.u32 	%r17, [%r16], 1;
	add.s32 	%r20, %r20, %r5;
	setp.lt.s32 	%p3, %r20, %r8;
	@%p3 bra 	$L__BB0_4;
$L__BB0_5:
	setp.gt.u32 	%p4, %r2, 6;
	@%p4 bra 	$L__BB0_7;
	cvta.to.global.u64 	%rd6, %rd3;
	mul.wide.u32 	%rd7, %r2, 4;
	add.s64 	%rd8, %rd6, %rd7;
	ld.shared.u32 	%r18, [%r4];
	atom.global.add.u32 	%r19, [%rd8], %r18;
$L__BB0_7:
	ret;

}


// ===== COMPILED SASS (sm_100) =====

	.target	sm_100

	.elftype	@"ET_EXEC"


//--------------------- .note.nv.tkinfo           --------------------------
	.section	.note.nv.tkinfo,"",@"SHT_NOTE"
	.sectionflags	@"SHF_NOTE_NV_TKINFO"
	.tkinfo
        /*0018*/ 	.word	0x00000002
        /*0030*/ 	.string	""
        /*0030*/ 	.string	"ptxas"
        /*0030*/ 	.string	"Cuda compilation tools, release 13.0, V13.0.88"
        /*0030*/ 	.string	"Build cuda_13.0.r13.0/compiler.36424714_0"
        /*0030*/ 	.string	"-arch sm_100 -m 64 "



//--------------------- .note.nv.cuinfo           --------------------------
	.section	.note.nv.cuinfo,"",@"SHT_NOTE"
	.sectionflags	@"SHF_NOTE_NV_CUINFO"
        /*0018*/ 	.short	0x0002
        /*001a*/ 	.short	0x0064
        /*001c*/ 	.short	0x0082
	.zero		2


//--------------------- .nv.info                  --------------------------
	.section	.nv.info,"",@"SHT_CUDA_INFO"
	.align	4


	//----- nvinfo : EIATTR_REGCOUNT
	.align		4
        /*0000*/ 	.byte	0x04, 0x2f
        /*0002*/ 	.short	(.L_1 - .L_0)
	.align		4
.L_0:
        /*0004*/ 	.word	index@(_Z9histogramPcPii)
        /*0008*/ 	.word	0x0000000b


	//----- nvinfo : EIATTR_FRAME_SIZE
	.align		4
.L_1:
        /*000c*/ 	.byte	0x04, 0x11
        /*000e*/ 	.short	(.L_3 - .L_2)
	.align		4
.L_2:
        /*0010*/ 	.word	index@(_Z9histogramPcPii)
        /*0014*/ 	.word	0x00000000


	//----- nvinfo : EIATTR_MIN_STACK_SIZE
	.align		4
.L_3:
        /*0018*/ 	.byte	0x04, 0x12
        /*001a*/ 	.short	(.L_5 - .L_4)
	.align		4
.L_4:
        /*001c*/ 	.word	index@(_Z9histogramPcPii)
        /*0020*/ 	.word	0x00000000
.L_5:


//--------------------- .nv.compat                --------------------------
	.section	.nv.compat,"",@"SHT_CUDA_COMPAT_INFO"
	.align	4
        /*0000*/ 	.byte	0x02, 0x09, 0x00, 0x00, 0x02, 0x02, 0x01, 0x00, 0x02, 0x05, 0x05, 0x00, 0x03, 0x07, 0x01, 0x01
        /*0010*/ 	.byte	0x02, 0x03, 0x00, 0x00, 0x02, 0x06, 0x01, 0x00, 0x04, 0x0b, 0x08, 0x00, 0x09, 0x00, 0x00, 0x00
        /*0020*/ 	.byte	0x00, 0x00, 0x00, 0x00


//--------------------- .nv.info._Z9histogramPcPii --------------------------
	.section	.nv.info._Z9histogramPcPii,"",@"SHT_CUDA_INFO"
	.sectionflags	@""
	.align	4


	//----- nvinfo : EIATTR_CUDA_API_VERSION
	.align		4
        /*0000*/ 	.byte	0x04, 0x37
        /*0002*/ 	.short	(.L_7 - .L_6)
.L_6:
        /*0004*/ 	.word	0x00000082


	//----- nvinfo : EIATTR_KPARAM_INFO
	.align		4
.L_7:
        /*0008*/ 	.byte	0x04, 0x17
        /*000a*/ 	.short	(.L_9 - .L_8)
.L_8:
        /*000c*/ 	.word	0x00000000
        /*0010*/ 	.short	0x0002
        /*0012*/ 	.short	0x0010
        /*0014*/ 	.byte	0x00, 0xf0, 0x11, 0x00


	//----- nvinfo : EIATTR_KPARAM_INFO
	.align		4
.L_9:
        /*0018*/ 	.byte	0x04, 0x17
        /*001a*/ 	.short	(.L_11 - .L_10)
.L_10:
        /*001c*/ 	.word	0x00000000
        /*0020*/ 	.short	0x0001
        /*0022*/ 	.short	0x0008
        /*0024*/ 	.byte	0x00, 0xf5, 0x21, 0x00


	//----- nvinfo : EIATTR_KPARAM_INFO
	.align		4
.L_11:
        /*0028*/ 	.byte	0x04, 0x17
        /*002a*/ 	.short	(.L_13 - .L_12)
.L_12:
        /*002c*/ 	.word	0x00000000
        /*0030*/ 	.short	0x0000
        /*0032*/ 	.short	0x0000
        /*0034*/ 	.byte	0x00, 0xf5, 0x21, 0x00


	//----- nvinfo : EIATTR_SPARSE_MMA_MASK
	.align		4
.L_13:
        /*0038*/ 	.byte	0x03, 0x50
        /*003a*/ 	.short	0x0000


	//----- nvinfo : EIATTR_MAXREG_COUNT
	.align		4
        /*003c*/ 	.byte	0x03, 0x1b
        /*003e*/ 	.short	0x00ff


	//----- nvinfo : EIATTR_NUM_BARRIERS
	.align		4
        /*0040*/ 	.byte	0x02, 0x4c
        /*0042*/ 	.byte	0x01
	.zero		1


	//----- nvinfo : EIATTR_MERCURY_ISA_VERSION
	.align		4
        /*0044*/ 	.byte	0x03, 0x5f
        /*0046*/ 	.short	0x0101


	//----- nvinfo : EIATTR_VRC_CTA_INIT_COUNT
	.align		4
        /*0048*/ 	.byte	0x02, 0x4a
	.zero		1
	.zero		1


	//----- nvinfo : EIATTR_EXIT_INSTR_OFFSETS
	.align		4
        /*004c*/ 	.byte	0x04, 0x1c
        /*004e*/ 	.short	(.L_15 - .L_14)


	//   ....[0]....
.L_14:
        /*0050*/ 	.word	0x00000230


	//   ....[1]....
        /*0054*/ 	.word	0x00000280


	//----- nvinfo : EIATTR_CRS_STACK_SIZE
	.align		4
.L_15:
        /*0058*/ 	.byte	0x04, 0x1e
        /*005a*/ 	.short	(.L_17 - .L_16)
.L_16:
        /*005c*/ 	.word	0x00000000


	//----- nvinfo : EIATTR_CBANK_PARAM_SIZE
	.align		4
.L_17:
        /*0060*/ 	.byte	0x03, 0x19
        /*0062*/ 	.short	0x0014


	//----- nvinfo : EIATTR_PARAM_CBANK
	.align		4
        /*0064*/ 	.byte	0x04, 0x0a
        /*0066*/ 	.short	(.L_19 - .L_18)
	.align		4
.L_18:
        /*0068*/ 	.word	index@(.nv.constant0._Z9histogramPcPii)
        /*006c*/ 	.short	0x0380
        /*006e*/ 	.short	0x0014


	//----- nvinfo : EIATTR_SW_WAR
	.align		4
.L_19:
        /*0070*/ 	.byte	0x04, 0x36
        /*0072*/ 	.short	(.L_21 - .L_20)
.L_20:
        /*0074*/ 	.word	0x00000008
.L_21:


//--------------------- .nv.callgraph             --------------------------
	.section	.nv.callgraph,"",@"SHT_CUDA_CALLGRAPH"
	.align	4
	.sectionentsize	8
	.align		4
        /*0000*/ 	.word	0x00000000
	.align		4
        /*0004*/ 	.word	0xffffffff
	.align		4
        /*0008*/ 	.word	0x00000000
	.align		4
        /*000c*/ 	.word	0xfffffffe
	.align		4
        /*0010*/ 	.word	0x00000000
	.align		4
        /*0014*/ 	.word	0xfffffffd
	.align		4
        /*0018*/ 	.word	0x00000000
	.align		4
        /*001c*/ 	.word	0xfffffffc


//--------------------- .text._Z9histogramPcPii   --------------------------
	.section	.text._Z9histogramPcPii,"ax",@progbits
	.align	128
        .global         _Z9histogramPcPii
        .type           _Z9histogramPcPii,@function
        .size           _Z9histogramPcPii,(.L_x_4 - _Z9histogramPcPii)
        .other          _Z9histogramPcPii,@"STO_CUDA_ENTRY STV_DEFAULT"
_Z9histogramPcPii:
.text._Z9histogramPcPii:
[----:B------:R-:W-:Y:S01]  /*0000*/  LDC R1, c[0x0][0x37c] ;  /* 0x0000df00ff017b82 */ /* 0x000fe20000000800 */
[----:B------:R-:W0:Y:S07]  /*0010*/  S2R R8, SR_TID.X ;  /* 0x0000000000087919 */ /* 0x000e2e0000002100 */
[----:B------:R-:W1:Y:S01]  /*0020*/  S2UR UR6, SR_CTAID.X ;  /* 0x00000000000679c3 */ /* 0x000e620000002500 */
[----:B------:R-:W2:Y:S01]  /*0030*/  LDCU UR8, c[0x0][0x390] ;  /* 0x00007200ff0877ac */ /* 0x000ea20008000800 */
[----:B------:R-:W-:Y:S01]  /*0040*/  BSSY.RECONVERGENT B0, `(.L_x_0) ;  /* 0x000001e000007945 */ /* 0x000fe20003800200 */
[----:B------:R-:W-:Y:S01]  /*0050*/  UMOV UR4, 0x400 ;  /* 0x0000040000047882 */ /* 0x000fe20000000000 */
[----:B------:R-:W3:Y:S04]  /*0060*/  LDCU.64 UR10, c[0x0][0x380] ;  /* 0x00007000ff0a77ac */ /* 0x000ee80008000a00 */
[----:B------:R-:W1:Y:S08]  /*0070*/  LDC R5, c[0x0][0x360] ;  /* 0x0000d800ff057b82 */ /* 0x000e700000000800 */
[----:B------:R-:W4:Y:S01]  /*0080*/  S2UR UR5, SR_CgaCtaId ;  /* 0x00000000000579c3 */ /* 0x000f220000008800 */
[----:B0-----:R-:W-:Y:S01]  /*0090*/  ISETP.GT.U32.AND P0, PT, R8, 0x6, PT ;  /* 0x000000060800780c */ /* 0x001fe20003f04070 */
[----:B-1----:R-:W-:Y:S01]  /*00a0*/  IMAD R4, R5, UR6, R8 ;  /* 0x0000000605047c24 */ /* 0x002fe2000f8e0208 */
[----:B------:R-:W0:Y:S04]  /*00b0*/  LDCU.64 UR6, c[0x0][0x358] ;  /* 0x00006b00ff0677ac */ /* 0x000e280008000a00 */
[----:B--2---:R-:W-:Y:S01]  /*00c0*/  ISETP.GE.AND P1, PT, R4, UR8, PT ;  /* 0x0000000804007c0c */ /* 0x004fe2000bf26270 */
[----:B----4-:R-:W-:-:S06]  /*00d0*/  ULEA UR4, UR5, UR4, 0x18 ;  /* 0x0000000405047291 */ /* 0x010fcc000f8ec0ff */
[----:B------:R-:W-:-:S05]  /*00e0*/  LEA R0, R8, UR4, 0x2 ;  /* 0x0000000408007c11 */ /* 0x000fca000f8e10ff */
[----:B------:R1:W-:Y:S01]  /*00f0*/  @!P0 STS [R0], RZ ;  /* 0x000000ff00008388 */ /* 0x0003e20000000800 */
[----:B------:R-:W-:Y:S06]  /*0100*/  BAR.SYNC.DEFER_BLOCKING 0x0 ;  /* 0x0000000000007b1d */ /* 0x000fec0000010000 */
[----:B0--3--:R-:W-:Y:S05]  /*0110*/  @P1 BRA `(.L_x_1) ;  /* 0x0000000000401947 */ /* 0x009fea0003800000 */
[----:B------:R-:W0:Y:S02]  /*0120*/  LDCU UR5, c[0x0][0x370] ;  /* 0x00006e00ff0577ac */ /* 0x000e240008000800 */
[----:B0-----:R-:W-:-:S07]  /*0130*/  IMAD R5, R5, UR5, RZ ;  /* 0x0000000505057c24 */ /* 0x001fce000f8e02ff */
.L_x_2:
[----:B------:R-:W-:-:S04]  /*0140*/  IADD3 R2, P1, PT, R4, UR10, RZ ;  /* 0x0000000a04027c10 */ /* 0x000fc8000ff3e0ff */
[----:B------:R-:W-:-:S05]  /*0150*/  LEA.HI.X.SX32 R3, R4, UR11, 0x1, P1 ;  /* 0x0000000b04037c11 */ /* 0x000fca00088f0eff */
[----:B------:R-:W2:Y:S01]  /*0160*/  LDG.E.S8 R2, desc[UR6][R2.64] ;  /* 0x0000000602027981 */ /* 0x000ea2000c1e1300 */
[----:B------:R-:W-:-:S05]  /*0170*/  IMAD.IADD R4, R5, 0x1, R4 ;  /* 0x0000000105047824 */ /* 0x000fca00078e0204 */
[----:B------:R-:W-:Y:S01]  /*0180*/  ISETP.GE.AND P1, PT, R4, UR8, PT ;  /* 0x0000000804007c0c */ /* 0x000fe2000bf26270 */
[----:B0-2---:R-:W-:-:S05]  /*0190*/  VIADD R6, R2, 0xffffff9f ;  /* 0xffffff9f02067836 */ /* 0x005fca0000000000 */
[----:B------:R-:W-:-:S04]  /*01a0*/  LOP3.LUT R7, R6, 0xffff, RZ, 0xc0, !PT ;  /* 0x0000ffff06077812 */ /* 0x000fc800078ec0ff */
[----:B------:R-:W-:-:S04]  /*01b0*/  LEA.HI R6, R7, R6, RZ, 0x12 ;  /* 0x0000000607067211 */ /* 0x000fc800078f90ff */
[----:B------:R-:W-:-:S04]  /*01c0*/  PRMT R6, R6, 0x9910, RZ ;  /* 0x0000991006067816 */ /* 0x000fc800000000ff */
[----:B------:R-:W-:-:S04]  /*01d0*/  SHF.R.S32.HI R6, RZ, 0x2, R6 ;  /* 0x00000002ff067819 */ /* 0x000fc80000011406 */
[----:B------:R-:W-:-:S04]  /*01e0*/  PRMT R6, R6, 0x9910, RZ ;  /* 0x0000991006067816 */ /* 0x000fc800000000ff */
[----:B------:R-:W-:-:S05]  /*01f0*/  LEA R6, R6, UR4, 0x2 ;  /* 0x0000000406067c11 */ /* 0x000fca000f8e10ff */
[----:B------:R0:W-:Y:S01]  /*0200*/  ATOMS.POPC.INC.32 RZ, [R6+URZ] ;  /* 0x0000000006ff7f8c */ /* 0x0001e2000d8000ff */
[----:B------:R-:W-:Y:S05]  /*0210*/  @!P1 BRA `(.L_x_2) ;  /* 0xfffffffc00c89947 */ /* 0x000fea000383ffff */
.L_x_1:
[----:B------:R-:W-:Y:S05]  /*0220*/  BSYNC.RECONVERGENT B0 ;  /* 0x0000000000007941 */ /* 0x000fea0003800200 */
.L_x_0:
[----:B------:R-:W-:Y:S05]  /*0230*/  @P0 EXIT ;  /* 0x000000000000094d */ /* 0x000fea0003800000 */
[----:B------:R-:W2:Y:S01]  /*0240*/  LDS R5, [R0] ;  /* 0x0000000000057984 */ /* 0x000ea20000000800 */
[----:B------:R-:W3:Y:S02]  /*0250*/  LDC.64 R2, c[0x0][0x388] ;  /* 0x0000e200ff027b82 */ /* 0x000ee40000000a00 */
[----:B---3--:R-:W-:-:S05]  /*0260*/  IMAD.WIDE.U32 R2, R8, 0x4, R2 ;  /* 0x0000000408027825 */ /* 0x008fca00078e0002 */
[----:B--2---:R-:W-:Y:S01]  /*0270*/  REDG.E.ADD.STRONG.GPU desc[UR6][R2.64], R5 ;  /* 0x000000050200798e */ /* 0x004fe2000c12e106 */
[----:B------:R-:W-:Y:S05]  /*0280*/  EXIT ;  /* 0x000000000000794d */ /* 0x000fea0003800000 */
.L_x_3:
[----:B------:R-:W-:-:S00]  /*0290*/  BRA `(.L_x_3) ;  /* 0xfffffffc00fc7947 */ /* 0x000fc0000383ffff */
[----:B------:R-:W-:-:S00]  /*02a0*/  NOP ;  /* 0x0000000000007918 */ /* 0x000fc00000000000 */
        /* <DEDUP_REMOVED lines=13> */
.L_x_4:


//--------------------- .nv.shared._Z9histogramPcPii --------------------------
	.section	.nv.shared._Z9histogramPcPii,"aw",@nobits
	.sectionflags	@""
	.align	4
.nv.shared._Z9histogramPcPii:
	.zero		1052


//--------------------- .nv.shared.reserved.0     --------------------------
	.section	.nv.shared.reserved.0,"aw",@nobits
	.weak		__nv_reservedSMEM_offset_0_alias
	.size		__nv_reservedSMEM_offset_0_alias, 0, 64
	.other		__nv_reservedSMEM_offset_0_alias,@"STO_CUDA_RESERVED_SHARED STV_DEFAULT"
__nv_reservedSMEM_offset_0_alias:
	.zero		0
	.zero		64


//--------------------- .nv.constant0._Z9histogramPcPii --------------------------
	.section	.nv.constant0._Z9histogramPcPii,"a",@progbits
	.sectionflags	@""
	.align	4
.nv.constant0._Z9histogramPcPii:
	.zero		916


//--------------------- SYMBOLS --------------------------

	.type		.nv.reservedSmem.offset0,@object
	.size		.nv.reservedSmem.offset0,0x4
	.type		.nv.reservedSmem.cap,@object
	.size		.nv.reservedSmem.cap,0x4
